	.headerflags	@"EF_CUDA_TEXMODE_UNIFIED EF_CUDA_64BIT_ADDRESS EF_CUDA_ACCELERATORS EF_CUDA_SM90 EF_CUDA_VIRTUAL_SM(EF_CUDA_SM90)"
	.elftype	@"ET_EXEC"


//--------------------- .nv.info                  --------------------------
	.section	.nv.info,"",@"SHT_CUDA_INFO"
	.align	4


	//----- nvinfo : EIATTR_REGCOUNT
	.align		4
        /*0000*/ 	.byte	0x04, 0x2f
        /*0002*/ 	.short	(.L_3 - .L_2)
	.align		4
.L_2:
        /*0004*/ 	.word	index@(triton_poi_fused__native_batch_norm_legit_no_training_17)
        /*0008*/ 	.word	0x00000020


	//----- nvinfo : EIATTR_MIN_STACK_SIZE
	.align		4
.L_3:
        /*000c*/ 	.byte	0x04, 0x12
        /*000e*/ 	.short	(.L_5 - .L_4)
	.align		4
.L_4:
        /*0010*/ 	.word	index@(triton_poi_fused__native_batch_norm_legit_no_training_17)
        /*0014*/ 	.word	0x00000000


	//----- nvinfo : EIATTR_FRAME_SIZE
	.align		4
.L_5:
        /*0018*/ 	.byte	0x04, 0x11
        /*001a*/ 	.short	(.L_7 - .L_6)
	.align		4
.L_6:
        /*001c*/ 	.word	index@(triton_poi_fused__native_batch_norm_legit_no_training_17)
        /*0020*/ 	.word	0x00000000


	//----- nvinfo : EIATTR_MIN_STACK_SIZE
	.align		4
.L_7:
        /*0024*/ 	.byte	0x04, 0x12
        /*0026*/ 	.short	(.L_9 - .L_8)
	.align		4
.L_8:
        /*0028*/ 	.word	index@(triton_poi_fused__native_batch_norm_legit_no_training_17)
        /*002c*/ 	.word	0x00000000
.L_9:


//--------------------- .nv.info.triton_poi_fused__native_batch_norm_legit_no_training_17 --------------------------
	.section	.nv.info.triton_poi_fused__native_batch_norm_legit_no_training_17,"",@"SHT_CUDA_INFO"
	.sectionflags	@""
	.align	4


	//----- nvinfo : EIATTR_CUDA_API_VERSION
	.align		4
        /*0000*/ 	.byte	0x04, 0x37
        /*0002*/ 	.short	(.L_11 - .L_10)
.L_10:
        /*0004*/ 	.word	0x0000007c


	//----- nvinfo : EIATTR_KPARAM_INFO
	.align		4
.L_11:
        /*0008*/ 	.byte	0x04, 0x17
        /*000a*/ 	.short	(.L_13 - .L_12)
.L_12:
        /*000c*/ 	.word	0x00000000
        /*0010*/ 	.short	0x0006
        /*0012*/ 	.short	0x0030
        /*0014*/ 	.byte	0x00, 0xf0, 0x11, 0x00


	//----- nvinfo : EIATTR_KPARAM_INFO
	.align		4
.L_13:
        /*0018*/ 	.byte	0x04, 0x17
        /*001a*/ 	.short	(.L_15 - .L_14)
.L_14:
        /*001c*/ 	.word	0x00000000
        /*0020*/ 	.short	0x0005
        /*0022*/ 	.short	0x0028
        /*0024*/ 	.byte	0x00, 0xf4, 0x21, 0x00


	//----- nvinfo : EIATTR_KPARAM_INFO
	.align		4
.L_15:
        /*0028*/ 	.byte	0x04, 0x17
        /*002a*/ 	.short	(.L_17 - .L_16)
.L_16:
        /*002c*/ 	.word	0x00000000
        /*0030*/ 	.short	0x0004
        /*0032*/ 	.short	0x0020
        /*0034*/ 	.byte	0x00, 0xf4, 0x21, 0x00


	//----- nvinfo : EIATTR_KPARAM_INFO
	.align		4
.L_17:
        /*0038*/ 	.byte	0x04, 0x17
        /*003a*/ 	.short	(.L_19 - .L_18)
.L_18:
        /*003c*/ 	.word	0x00000000
        /*0040*/ 	.short	0x0003
        /*0042*/ 	.short	0x0018
        /*0044*/ 	.byte	0x00, 0xf4, 0x21, 0x00


	//----- nvinfo : EIATTR_KPARAM_INFO
	.align		4
.L_19:
        /*0048*/ 	.byte	0x04, 0x17
        /*004a*/ 	.short	(.L_21 - .L_20)
.L_20:
        /*004c*/ 	.word	0x00000000
        /*0050*/ 	.short	0x0002
        /*0052*/ 	.short	0x0010
        /*0054*/ 	.byte	0x00, 0xf4, 0x21, 0x00


	//----- nvinfo : EIATTR_KPARAM_INFO
	.align		4
.L_21:
        /*0058*/ 	.byte	0x04, 0x17
        /*005a*/ 	.short	(.L_23 - .L_22)
.L_22:
        /*005c*/ 	.word	0x00000000
        /*0060*/ 	.short	0x0001
        /*0062*/ 	.short	0x0008
        /*0064*/ 	.byte	0x00, 0xf4, 0x21, 0x00


	//----- nvinfo : EIATTR_KPARAM_INFO
	.align		4
.L_23:
        /*0068*/ 	.byte	0x04, 0x17
        /*006a*/ 	.short	(.L_25 - .L_24)
.L_24:
        /*006c*/ 	.word	0x00000000
        /*0070*/ 	.short	0x0000
        /*0072*/ 	.short	0x0000
        /*0074*/ 	.byte	0x00, 0xf4, 0x21, 0x00


	//----- nvinfo : EIATTR_SPARSE_MMA_MASK
	.align		4
.L_25:
        /*0078*/ 	.byte	0x03, 0x50
        /*007a*/ 	.short	0x0000


	//----- nvinfo : EIATTR_MAXREG_COUNT
	.align		4
        /*007c*/ 	.byte	0x03, 0x1b
        /*007e*/ 	.short	0x00ff


	//----- nvinfo : EIATTR_EXIT_INSTR_OFFSETS
	.align		4
        /*0080*/ 	.byte	0x04, 0x1c
        /*0082*/ 	.short	(.L_27 - .L_26)


	//   ....[0]....
.L_26:
        /*0084*/ 	.word	0x00000610


	//----- nvinfo : EIATTR_REQNTID
	.align		4
.L_27:
        /*0088*/ 	.byte	0x04, 0x10
        /*008a*/ 	.short	(.L_29 - .L_28)
.L_28:
        /*008c*/ 	.word	0x00000080
        /*0090*/ 	.word	0x00000001
        /*0094*/ 	.word	0x00000001


	//----- nvinfo : EIATTR_CBANK_PARAM_SIZE
	.align		4
.L_29:
        /*0098*/ 	.byte	0x03, 0x19
        /*009a*/ 	.short	0x0034


	//----- nvinfo : EIATTR_PARAM_CBANK
	.align		4
        /*009c*/ 	.byte	0x04, 0x0a
        /*009e*/ 	.short	(.L_31 - .L_30)
	.align		4
.L_30:
        /*00a0*/ 	.word	index@(.nv.constant0.triton_poi_fused__native_batch_norm_legit_no_training_17)
        /*00a4*/ 	.short	0x0210
        /*00a6*/ 	.short	0x0034


	//----- nvinfo : EIATTR_SW_WAR
	.align		4
.L_31:
        /*00a8*/ 	.byte	0x04, 0x36
        /*00aa*/ 	.short	(.L_33 - .L_32)
.L_32:
        /*00ac*/ 	.word	0x00000008
.L_33:


//--------------------- .nv.callgraph             --------------------------
	.section	.nv.callgraph,"",@"SHT_CUDA_CALLGRAPH"
	.align	4
	.sectionentsize	8
	.align		4
        /*0000*/ 	.word	0x00000000
	.align		4
        /*0004*/ 	.word	0xffffffff
	.align		4
        /*0008*/ 	.word	0x00000000
	.align		4
        /*000c*/ 	.word	0xfffffffe
	.align		4
        /*0010*/ 	.word	0x00000000
	.align		4
        /*0014*/ 	.word	0xfffffffd
	.align		4
        /*0018*/ 	.word	0x00000000
	.align		4
        /*001c*/ 	.word	0xfffffffc


//--------------------- .nv.constant4             --------------------------
	.section	.nv.constant4,"a",@progbits
	.align	8
	.align		8
.nv.constant4:
        /*0000*/ 	.dword	_$_str
	.align		8
        /*0008*/ 	.dword	_$_str_$_2


//--------------------- .text.triton_poi_fused__native_batch_norm_legit_no_training_17 --------------------------
	.section	.text.triton_poi_fused__native_batch_norm_legit_no_training_17,"ax",@progbits
	.align	128
        .global         triton_poi_fused__native_batch_norm_legit_no_training_17
        .type           triton_poi_fused__native_batch_norm_legit_no_training_17,@function
        .size           triton_poi_fused__native_batch_norm_legit_no_training_17,(.L_x_1 - triton_poi_fused__native_batch_norm_legit_no_training_17)
        .other          triton_poi_fused__native_batch_norm_legit_no_training_17,@"STO_CUDA_ENTRY STV_DEFAULT"
triton_poi_fused__native_batch_norm_legit_no_training_17:
.text.triton_poi_fused__native_batch_norm_legit_no_training_17:
[----:B------:R-:W-:Y:S01]  /*0000*/  LDC R1, c[0x0][0x28] ;  /* 0x00000a00ff017b82 */ /* 0x000fe20000000800 */
[----:B------:R-:W1:Y:S07]  /*0010*/  S2R R0, SR_TID.X ;  /* 0x0000000000007919 */ /* 0x000e6e0000002100 */
[----:B------:R-:W2:Y:S01]  /*0020*/  LDC.64 R8, c[0x0][0x220] ;  /* 0x00008800ff087b82 */ /* 0x000ea20000000a00 */
[----:B------:R-:W-:Y:S01]  /*0030*/  ULDC.64 UR4, c[0x0][0x208] ;  /* 0x0000820000047ab9 */ /* 0x000fe20000000a00 */
[----:B------:R-:W3:Y:S06]  /*0040*/  S2R R5, SR_CTAID.X ;  /* 0x0000000000057919 */ /* 0x000eec0000002500 */
[----:B------:R-:W4:Y:S08]  /*0050*/  LDC.64 R16, c[0x0][0x218] ;  /* 0x00008600ff107b82 */ /* 0x000f300000000a00 */
[----:B------:R-:W5:Y:S08]  /*0060*/  LDC.64 R22, c[0x0][0x210] ;  /* 0x00008400ff167b82 */ /* 0x000f700000000a00 */
[----:B------:R-:W5:Y:S01]  /*0070*/  LDC.64 R20, c[0x0][0x228] ;  /* 0x00008a00ff147b82 */ /* 0x000f620000000a00 */
[----:B-1----:R-:W-:-:S07]  /*0080*/  SHF.L.U32 R0, R0, 0x2, RZ ;  /* 0x0000000200007819 */ /* 0x002fce00000006ff */
[----:B------:R-:W1:Y:S01]  /*0090*/  LDC.64 R24, c[0x0][0x230] ;  /* 0x00008c00ff187b82 */ /* 0x000e620000000a00 */
[----:B---3--:R-:W-:Y:S02]  /*00a0*/  SHF.R.S32.HI R3, RZ, 0x15, R5 ;  /* 0x00000015ff037819 */ /* 0x008fe40000011405 */
[----:B------:R-:W-:Y:S02]  /*00b0*/  LOP3.LUT R0, R0, 0x1fc, RZ, 0xc0, !PT ;  /* 0x000001fc00007812 */ /* 0x000fe400078ec0ff */
[----:B------:R-:W-:Y:S02]  /*00c0*/  SGXT R3, R3, 0x1 ;  /* 0x000000010303781a */ /* 0x000fe40000000200 */
[----:B------:R-:W-:-:S04]  /*00d0*/  LEA R0, R5, R0, 0xa ;  /* 0x0000000005007211 */ /* 0x000fc800078e50ff */
[----:B------:R-:W-:-:S04]  /*00e0*/  LEA.HI R3, R3, R0, RZ, 0x6 ;  /* 0x0000000003037211 */ /* 0x000fc800078f30ff */
[----:B------:R-:W-:-:S04]  /*00f0*/  LOP3.LUT R3, R3, 0xffffffc0, RZ, 0xc0, !PT ;  /* 0xffffffc003037812 */ /* 0x000fc800078ec0ff */
[----:B------:R-:W-:-:S05]  /*0100*/  IADD3 R3, R0, -R3, RZ ;  /* 0x8000000300037210 */ /* 0x000fca0007ffe0ff */
[----:B--2---:R-:W-:-:S05]  /*0110*/  IMAD.WIDE R8, R3, 0x4, R8 ;  /* 0x0000000403087825 */ /* 0x004fca00078e0208 */
[----:B------:R-:W2:Y:S01]  /*0120*/  LDG.E.EL.128 R4, desc[UR4][R8.64] ;  /* 0x0000000408047981 */ /* 0x000ea2000c2e1d00 */
[----:B------:R-:W-:Y:S01]  /*0130*/  HFMA2.MMA R2, -RZ, RZ, 1.625, 0 ;  /* 0x3e800000ff027435 */ /* 0x000fe200000001ff */
[----:B----4-:R-:W-:-:S04]  /*0140*/  IMAD.WIDE R16, R3, 0x4, R16 ;  /* 0x0000000403107825 */ /* 0x010fc800078e0210 */
[----:B-----5:R-:W-:Y:S02]  /*0150*/  IMAD.WIDE R22, R0, 0x4, R22 ;  /* 0x0000000400167825 */ /* 0x020fe400078e0216 */
[----:B------:R-:W3:Y:S04]  /*0160*/  LDG.E.EL.128 R16, desc[UR4][R16.64] ;  /* 0x0000000410107981 */ /* 0x000ee8000c2e1d00 */
[----:B------:R-:W3:Y:S04]  /*0170*/  LDG.E.128 R8, desc[UR4][R22.64+0x800] ;  /* 0x0008000416087981 */ /* 0x000ee8000c1e1d00 */
[----:B------:R4:W5:Y:S01]  /*0180*/  LDG.E.128 R12, desc[UR4][R22.64] ;  /* 0x00000004160c7981 */ /* 0x000962000c1e1d00 */
[----:B0-----:R-:W-:-:S04]  /*0190*/  IMAD.WIDE R20, R3, 0x4, R20 ;  /* 0x0000000403147825 */ /* 0x001fc800078e0214 */
[----:B-1----:R-:W-:-:S06]  /*01a0*/  IMAD.WIDE R24, R3, 0x4, R24 ;  /* 0x0000000403187825 */ /* 0x002fcc00078e0218 */
[----:B------:R-:W3:Y:S01]  /*01b0*/  LDG.E.EL.128 R24, desc[UR4][R24.64] ;  /* 0x0000000418187981 */ /* 0x000ee2000c2e1d00 */
[----:B--2---:R-:W-:Y:S01]  /*01c0*/  FADD R5, R5, 9.9999997473787516356e-06 ;  /* 0x3727c5ac05057421 */ /* 0x004fe20000000000 */
[----:B------:R-:W-:Y:S01]  /*01d0*/  FADD R6, R6, 9.9999997473787516356e-06 ;  /* 0x3727c5ac06067421 */ /* 0x000fe20000000000 */
[----:B------:R-:W-:-:S04]  /*01e0*/  FADD R4, R4, 9.9999997473787516356e-06 ;  /* 0x3727c5ac04047421 */ /* 0x000fc80000000000 */
[----:B------:R-:W0:Y:S08]  /*01f0*/  MUFU.SQRT R5, R5 ;  /* 0x0000000500057308 */ /* 0x000e300000002000 */
[----:B------:R-:W1:Y:S01]  /*0200*/  MUFU.SQRT R6, R6 ;  /* 0x0000000600067308 */ /* 0x000e620000002000 */
[----:B0-----:R-:W-:-:S07]  /*0210*/  FSETP.GT.AND P1, PT, R5, 8.50705917302346158658e+37, PT ;  /* 0x7e8000000500780b */ /* 0x001fce0003f24000 */
[----:B------:R-:W0:Y:S01]  /*0220*/  MUFU.SQRT R4, R4 ;  /* 0x0000000400047308 */ /* 0x000e220000002000 */
[C---:B------:R-:W-:Y:S02]  /*0230*/  FSETP.GEU.AND P4, PT, R5.reuse, 1.175494350822287508e-38, PT ;  /* 0x008000000500780b */ /* 0x040fe40003f8e000 */
[C---:B-1----:R-:W-:Y:S02]  /*0240*/  FSETP.GT.AND P2, PT, R6.reuse, 8.50705917302346158658e+37, PT ;  /* 0x7e8000000600780b */ /* 0x042fe40003f44000 */
[----:B------:R-:W-:Y:S01]  /*0250*/  FSETP.GEU.AND P5, PT, R6, 1.175494350822287508e-38, PT ;  /* 0x008000000600780b */ /* 0x000fe20003fae000 */
[----:B------:R-:W-:Y:S01]  /*0260*/  @P1 FMUL R5, R5, 0.25 ;  /* 0x3e80000005051820 */ /* 0x000fe20000400000 */
[----:B----4-:R-:W-:Y:S02]  /*0270*/  FSEL R22, R2, 1, P1 ;  /* 0x3f80000002167808 */ /* 0x010fe40000800000 */
[----:B0-----:R-:W-:-:S05]  /*0280*/  FSETP.GT.AND P0, PT, R4, 8.50705917302346158658e+37, PT ;  /* 0x7e8000000400780b */ /* 0x001fca0003f04000 */
[----:B------:R-:W-:Y:S01]  /*0290*/  @!P4 FMUL R5, R5, 16777216 ;  /* 0x4b8000000505c820 */ /* 0x000fe20000400000 */
[----:B------:R-:W-:Y:S01]  /*02a0*/  FSETP.GEU.AND P3, PT, R4, 1.175494350822287508e-38, PT ;  /* 0x008000000400780b */ /* 0x000fe20003f6e000 */
[----:B------:R-:W-:-:S04]  /*02b0*/  @P2 FMUL R6, R6, 0.25 ;  /* 0x3e80000006062820 */ /* 0x000fc80000400000 */
[----:B------:R-:W-:Y:S01]  /*02c0*/  @!P5 FMUL R6, R6, 16777216 ;  /* 0x4b8000000606d820 */ /* 0x000fe20000400000 */
[----:B------:R-:W0:Y:S01]  /*02d0*/  MUFU.RCP R5, R5 ;  /* 0x0000000500057308 */ /* 0x000e220000001000 */
[----:B------:R-:W-:Y:S01]  /*02e0*/  FSEL R23, R2, 1, P2 ;  /* 0x3f80000002177808 */ /* 0x000fe20001000000 */
[----:B------:R-:W-:Y:S01]  /*02f0*/  @!P4 FMUL R22, R22, 16777216 ;  /* 0x4b8000001616c820 */ /* 0x000fe20000400000 */
[----:B------:R-:W-:-:S05]  /*0300*/  @P0 FMUL R4, R4, 0.25 ;  /* 0x3e80000004040820 */ /* 0x000fca0000400000 */
[----:B------:R-:W1:Y:S01]  /*0310*/  MUFU.RCP R6, R6 ;  /* 0x0000000600067308 */ /* 0x000e620000001000 */
[----:B------:R-:W-:Y:S01]  /*0320*/  @!P5 FMUL R23, R23, 16777216 ;  /* 0x4b8000001717d820 */ /* 0x000fe20000400000 */
[----:B------:R-:W-:Y:S01]  /*0330*/  @!P3 FMUL R4, R4, 16777216 ;  /* 0x4b8000000404b820 */ /* 0x000fe20000400000 */
[----:B0-----:R-:W-:-:S05]  /*0340*/  FMUL R5, R5, R22 ;  /* 0x0000001605057220 */ /* 0x001fca0000400000 */
[----:B------:R-:W0:Y:S01]  /*0350*/  MUFU.RCP R4, R4 ;  /* 0x0000000400047308 */ /* 0x000e220000001000 */
[----:B-1----:R-:W-:Y:S02]  /*0360*/  FMUL R6, R6, R23 ;  /* 0x0000001706067220 */ /* 0x002fe40000400000 */
[----:B------:R-:W2:Y:S01]  /*0370*/  LDG.E.EL.128 R20, desc[UR4][R20.64] ;  /* 0x0000000414147981 */ /* 0x000ea2000c2e1d00 */
[----:B------:R-:W-:-:S05]  /*0380*/  FSEL R3, R2, 1, P0 ;  /* 0x3f80000002037808 */ /* 0x000fca0000000000 */
[----:B------:R-:W-:-:S04]  /*0390*/  @!P3 FMUL R3, R3, 16777216 ;  /* 0x4b8000000303b820 */ /* 0x000fc80000400000 */
[----:B0-----:R-:W-:Y:S01]  /*03a0*/  FMUL R4, R4, R3 ;  /* 0x0000000304047220 */ /* 0x001fe20000400000 */
[----:B------:R-:W-:-:S04]  /*03b0*/  FADD R3, R7, 9.9999997473787516356e-06 ;  /* 0x3727c5ac07037421 */ /* 0x000fc80000000000 */
[----:B------:R-:W0:Y:S02]  /*03c0*/  MUFU.SQRT R29, R3 ;  /* 0x00000003001d7308 */ /* 0x000e240000002000 */
[C---:B0-----:R-:W-:Y:S02]  /*03d0*/  FSETP.GT.AND P0, PT, R29.reuse, 8.50705917302346158658e+37, PT ;  /* 0x7e8000001d00780b */ /* 0x041fe40003f04000 */
[----:B------:R-:W-:-:S11]  /*03e0*/  FSETP.GEU.AND P1, PT, R29, 1.175494350822287508e-38, PT ;  /* 0x008000001d00780b */ /* 0x000fd60003f2e000 */
[----:B------:R-:W-:-:S04]  /*03f0*/  @P0 FMUL R29, R29, 0.25 ;  /* 0x3e8000001d1d0820 */ /* 0x000fc80000400000 */
[----:B------:R-:W-:-:S04]  /*0400*/  @!P1 FMUL R29, R29, 16777216 ;  /* 0x4b8000001d1d9820 */ /* 0x000fc80000400000 */
[----:B------:R-:W0:Y:S01]  /*0410*/  MUFU.RCP R7, R29 ;  /* 0x0000001d00077308 */ /* 0x000e220000001000 */
[----:B------:R-:W-:-:S05]  /*0420*/  FSEL R2, R2, 1, P0 ;  /* 0x3f80000002027808 */ /* 0x000fca0000000000 */
[----:B------:R-:W-:-:S04]  /*0430*/  @!P1 FMUL R2, R2, 16777216 ;  /* 0x4b80000002029820 */ /* 0x000fc80000400000 */
[----:B0-----:R-:W-:Y:S02]  /*0440*/  FMUL R7, R7, R2 ;  /* 0x0000000207077220 */ /* 0x001fe40000400000 */
[----:B------:R-:W0:Y:S01]  /*0450*/  LDC.64 R2, c[0x0][0x238] ;  /* 0x00008e00ff027b82 */ /* 0x000e220000000a00 */
[--C-:B---3--:R-:W-:Y:S01]  /*0460*/  FADD R28, R11, -R19.reuse ;  /* 0x800000130b1c7221 */ /* 0x108fe20000000000 */
[----:B------:R-:W-:Y:S01]  /*0470*/  FADD R11, R10, -R18 ;  /* 0x800000120a0b7221 */ /* 0x000fe20000000000 */
[--C-:B------:R-:W-:Y:S01]  /*0480*/  FADD R10, R8, -R16.reuse ;  /* 0x80000010080a7221 */ /* 0x100fe20000000000 */
[----:B-----5:R-:W-:Y:S01]  /*0490*/  FADD R15, R15, -R19 ;  /* 0x800000130f0f7221 */ /* 0x020fe20000000000 */
[----:B------:R-:W-:Y:S01]  /*04a0*/  FADD R16, R12, -R16 ;  /* 0x800000100c107221 */ /* 0x000fe20000000000 */
[----:B------:R-:W-:Y:S01]  /*04b0*/  FADD R19, R14, -R18 ;  /* 0x800000120e137221 */ /* 0x000fe20000000000 */
[--C-:B------:R-:W-:Y:S01]  /*04c0*/  FADD R12, R13, -R17.reuse ;  /* 0x800000110d0c7221 */ /* 0x100fe20000000000 */
[----:B------:R-:W-:Y:S01]  /*04d0*/  FADD R8, R9, -R17 ;  /* 0x8000001109087221 */ /* 0x000fe20000000000 */
[-C--:B------:R-:W-:Y:S01]  /*04e0*/  FMUL R9, R10, R4.reuse ;  /* 0x000000040a097220 */ /* 0x080fe20000400000 */
[----:B------:R-:W-:Y:S01]  /*04f0*/  FMUL R13, R16, R4 ;  /* 0x00000004100d7220 */ /* 0x000fe20000400000 */
[----:B------:R-:W-:Y:S01]  /*0500*/  FMUL R12, R12, R5 ;  /* 0x000000050c0c7220 */ /* 0x000fe20000400000 */
[-C--:B------:R-:W-:Y:S01]  /*0510*/  FMUL R19, R19, R6.reuse ;  /* 0x0000000613137220 */ /* 0x080fe20000400000 */
[----:B------:R-:W-:Y:S01]  /*0520*/  FMUL R10, R15, R7 ;  /* 0x000000070f0a7220 */ /* 0x000fe20000400000 */
[----:B------:R-:W-:Y:S01]  /*0530*/  FMUL R8, R8, R5 ;  /* 0x0000000508087220 */ /* 0x000fe20000400000 */
[----:B------:R-:W-:Y:S01]  /*0540*/  FMUL R11, R11, R6 ;  /* 0x000000060b0b7220 */ /* 0x000fe20000400000 */
[----:B------:R-:W-:Y:S01]  /*0550*/  FMUL R28, R28, R7 ;  /* 0x000000071c1c7220 */ /* 0x000fe20000400000 */
[----:B0-----:R-:W-:-:S04]  /*0560*/  IMAD.WIDE R2, R0, 0x4, R2 ;  /* 0x0000000400027825 */ /* 0x001fc800078e0202 */
[----:B--2---:R-:W-:Y:S01]  /*0570*/  FFMA R4, R20, R13, R24 ;  /* 0x0000000d14047223 */ /* 0x004fe20000000018 */
[----:B------:R-:W-:Y:S01]  /*0580*/  FFMA R5, R21, R12, R25 ;  /* 0x0000000c15057223 */ /* 0x000fe20000000019 */
[----:B------:R-:W-:Y:S01]  /*0590*/  FFMA R6, R22, R19, R26 ;  /* 0x0000001316067223 */ /* 0x000fe2000000001a */
[----:B------:R-:W-:Y:S01]  /*05a0*/  FFMA R7, R23, R10, R27 ;  /* 0x0000000a17077223 */ /* 0x000fe2000000001b */
[----:B------:R-:W-:Y:S01]  /*05b0*/  FFMA R20, R20, R9, R24 ;  /* 0x0000000914147223 */ /* 0x000fe20000000018 */
[----:B------:R-:W-:Y:S01]  /*05c0*/  FFMA R21, R21, R8, R25 ;  /* 0x0000000815157223 */ /* 0x000fe20000000019 */
[----:B------:R-:W-:Y:S01]  /*05d0*/  FFMA R22, R22, R11, R26 ;  /* 0x0000000b16167223 */ /* 0x000fe2000000001a */
[----:B------:R-:W-:Y:S01]  /*05e0*/  FFMA R23, R23, R28, R27 ;  /* 0x0000001c17177223 */ /* 0x000fe2000000001b */
[----:B------:R-:W-:Y:S04]  /*05f0*/  STG.E.128 desc[UR4][R2.64], R4 ;  /* 0x0000000402007986 */ /* 0x000fe8000c101d04 */
[----:B------:R-:W-:Y:S01]  /*0600*/  STG.E.128 desc[UR4][R2.64+0x800], R20 ;  /* 0x0008001402007986 */ /* 0x000fe2000c101d04 */
[----:B------:R-:W-:Y:S05]  /*0610*/  EXIT ;  /* 0x000000000000794d */ /* 0x000fea0003800000 */
.L_x_0:
[----:B------:R-:W-:-:S00]  /*0620*/  BRA `(.L_x_0) ;  /* 0xfffffffc00fc7947 */ /* 0x000fc0000383ffff */
[----:B------:R-:W-:-:S00]  /*0630*/  NOP ;  /* 0x0000000000007918 */ /* 0x000fc00000000000 */
        /* <DEDUP_REMOVED lines=12> */
.L_x_1:


//--------------------- .nv.global.init           --------------------------
	.section	.nv.global.init,"aw",@progbits
.nv.global.init:
	.type		_$_str,@object
	.size		_$_str,(_$_str_$_2 - _$_str)
_$_str:
        /*0000*/ 	.byte	0x5f, 0x5f, 0x43, 0x55, 0x44, 0x41, 0x5f, 0x46, 0x54, 0x5a, 0x00
	.type		_$_str_$_2,@object
	.size		_$_str_$_2,(.L_1 - _$_str_$_2)
_$_str_$_2:
        /*000b*/ 	.byte	0x5f, 0x5f, 0x43, 0x55, 0x44, 0x41, 0x5f, 0x50, 0x52, 0x45, 0x43, 0x5f, 0x53, 0x51, 0x52, 0x54
        /*001b*/ 	.byte	0x00
.L_1:


//--------------------- .nv.constant0.triton_poi_fused__native_batch_norm_legit_no_training_17 --------------------------
	.section	.nv.constant0.triton_poi_fused__native_batch_norm_legit_no_training_17,"a",@progbits
	.sectionflags	@""
	.align	4
.nv.constant0.triton_poi_fused__native_batch_norm_legit_no_training_17:
	.zero		580
